//
// Generated by NVIDIA NVVM Compiler
//
// Compiler Build ID: CL-36424714
// Cuda compilation tools, release 13.0, V13.0.88
// Based on NVVM 20.0.0
//

.version 9.0
.target sm_100
.address_size 64

	// .globl	_Z16mandelbrotKernelPfiiffff

.visible .entry _Z16mandelbrotKernelPfiiffff(
	.param .u64 .ptr .align 1 _Z16mandelbrotKernelPfiiffff_param_0,
	.param .u32 _Z16mandelbrotKernelPfiiffff_param_1,
	.param .u32 _Z16mandelbrotKernelPfiiffff_param_2,
	.param .f32 _Z16mandelbrotKernelPfiiffff_param_3,
	.param .f32 _Z16mandelbrotKernelPfiiffff_param_4,
	.param .f32 _Z16mandelbrotKernelPfiiffff_param_5,
	.param .f32 _Z16mandelbrotKernelPfiiffff_param_6
)
{
	.reg .pred 	%p<8>;
	.reg .b32 	%r<20>;
	.reg .b32 	%f<36>;
	.reg .b64 	%rd<7>;

	ld.param.u64 	%rd2, [_Z16mandelbrotKernelPfiiffff_param_0];
	ld.param.u32 	%r5, [_Z16mandelbrotKernelPfiiffff_param_1];
	ld.param.u32 	%r7, [_Z16mandelbrotKernelPfiiffff_param_2];
	ld.param.f32 	%f11, [_Z16mandelbrotKernelPfiiffff_param_3];
	ld.param.f32 	%f12, [_Z16mandelbrotKernelPfiiffff_param_4];
	ld.param.f32 	%f13, [_Z16mandelbrotKernelPfiiffff_param_5];
	ld.param.f32 	%f14, [_Z16mandelbrotKernelPfiiffff_param_6];
	cvta.to.global.u64 	%rd1, %rd2;
	mov.u32 	%r8, %ctaid.x;
	mov.u32 	%r9, %ntid.x;
	mov.u32 	%r10, %tid.x;
	mad.lo.s32 	%r1, %r8, %r9, %r10;
	mov.u32 	%r11, %ctaid.y;
	mov.u32 	%r12, %ntid.y;
	mov.u32 	%r13, %tid.y;
	mad.lo.s32 	%r14, %r11, %r12, %r13;
	setp.ge.s32 	%p1, %r1, %r5;
	setp.ge.s32 	%p2, %r14, %r7;
	or.pred  	%p3, %p1, %p2;
	@%p3 bra 	$L__BB0_6;
	cvt.rn.f32.s32 	%f16, %r1;
	sub.f32 	%f17, %f12, %f11;
	mul.f32 	%f18, %f17, %f16;
	cvt.rn.f32.s32 	%f19, %r5;
	div.rn.f32 	%f20, %f18, %f19;
	add.f32 	%f1, %f11, %f20;
	cvt.rn.f32.u32 	%f21, %r14;
	sub.f32 	%f22, %f14, %f13;
	mul.f32 	%f23, %f22, %f21;
	cvt.rn.f32.u32 	%f24, %r7;
	div.rn.f32 	%f25, %f23, %f24;
	add.f32 	%f2, %f13, %f25;
	mov.b32 	%r19, 0;
	mov.f32 	%f32, 0f00000000;
	mov.f32 	%f33, %f32;
	mov.f32 	%f34, %f32;
	mov.f32 	%f35, %f32;
$L__BB0_2:
	sub.f32 	%f26, %f33, %f32;
	add.f32 	%f7, %f1, %f26;
	add.f32 	%f27, %f35, %f35;
	fma.rn.f32 	%f34, %f27, %f34, %f2;
	add.s32 	%r4, %r19, 1;
	setp.lt.u32 	%p4, %r19, 255;
	mul.f32 	%f33, %f7, %f7;
	mul.f32 	%f32, %f34, %f34;
	add.f32 	%f28, %f33, %f32;
	setp.lt.f32 	%p5, %f28, 0f40800000;
	and.pred  	%p6, %p4, %p5;
	mov.u32 	%r19, %r4;
	mov.f32 	%f35, %f7;
	@%p6 bra 	$L__BB0_2;
	setp.ne.s32 	%p7, %r4, 256;
	@%p7 bra 	$L__BB0_5;
	mad.lo.s32 	%r17, %r5, %r14, %r1;
	mul.wide.s32 	%rd5, %r17, 4;
	add.s64 	%rd6, %rd1, %rd5;
	mov.b32 	%r18, 0;
	st.global.u32 	[%rd6], %r18;
	bra.uni 	$L__BB0_6;
$L__BB0_5:
	cvt.rn.f32.u32 	%f30, %r4;
	mul.f32 	%f31, %f30, 0f3B800000;
	mad.lo.s32 	%r16, %r5, %r14, %r1;
	mul.wide.s32 	%rd3, %r16, 4;
	add.s64 	%rd4, %rd1, %rd3;
	st.global.f32 	[%rd4], %f31;
$L__BB0_6:
	ret;

}


// ===== COMPILED SASS (sm_100) =====

	.target	sm_100

	.elftype	@"ET_EXEC"


//--------------------- .note.nv.tkinfo           --------------------------
	.section	.note.nv.tkinfo,"",@"SHT_NOTE"
	.sectionflags	@"SHF_NOTE_NV_TKINFO"
	.tkinfo
        /*0018*/ 	.word	0x00000002
        /*0030*/ 	.string	""
        /*0030*/ 	.string	"ptxas"
        /*0030*/ 	.string	"Cuda compilation tools, release 13.0, V13.0.88"
        /*0030*/ 	.string	"Build cuda_13.0.r13.0/compiler.36424714_0"
        /*0030*/ 	.string	"-arch sm_100 -m 64 "



//--------------------- .note.nv.cuinfo           --------------------------
	.section	.note.nv.cuinfo,"",@"SHT_NOTE"
	.sectionflags	@"SHF_NOTE_NV_CUINFO"
        /*0018*/ 	.short	0x0002
        /*001a*/ 	.short	0x0064
        /*001c*/ 	.short	0x0082
	.zero		2


//--------------------- .nv.info                  --------------------------
	.section	.nv.info,"",@"SHT_CUDA_INFO"
	.align	4


	//----- nvinfo : EIATTR_REGCOUNT
	.align		4
        /*0000*/ 	.byte	0x04, 0x2f
        /*0002*/ 	.short	(.L_1 - .L_0)
	.align		4
.L_0:
        /*0004*/ 	.word	index@(_Z16mandelbrotKernelPfiiffff)
        /*0008*/ 	.word	0x00000011


	//----- nvinfo : EIATTR_FRAME_SIZE
	.align		4
.L_1:
        /*000c*/ 	.byte	0x04, 0x11
        /*000e*/ 	.short	(.L_3 - .L_2)
	.align		4
.L_2:
        /*0010*/ 	.word	index@($__internal_0_$__cuda_sm3x_div_rn_noftz_f32_slowpath)
        /*0014*/ 	.word	0x00000000


	//----- nvinfo : EIATTR_FRAME_SIZE
	.align		4
.L_3:
        /*0018*/ 	.byte	0x04, 0x11
        /*001a*/ 	.short	(.L_5 - .L_4)
	.align		4
.L_4:
        /*001c*/ 	.word	index@(_Z16mandelbrotKernelPfiiffff)
        /*0020*/ 	.word	0x00000000


	//----- nvinfo : EIATTR_MIN_STACK_SIZE
	.align		4
.L_5:
        /*0024*/ 	.byte	0x04, 0x12
        /*0026*/ 	.short	(.L_7 - .L_6)
	.align		4
.L_6:
        /*0028*/ 	.word	index@(_Z16mandelbrotKernelPfiiffff)
        /*002c*/ 	.word	0x00000000
.L_7:


//--------------------- .nv.compat                --------------------------
	.section	.nv.compat,"",@"SHT_CUDA_COMPAT_INFO"
	.align	4
        /*0000*/ 	.byte	0x02, 0x09, 0x00, 0x00, 0x02, 0x02, 0x01, 0x00, 0x02, 0x05, 0x05, 0x00, 0x03, 0x07, 0x01, 0x01
        /*0010*/ 	.byte	0x02, 0x03, 0x00, 0x00, 0x02, 0x06, 0x01, 0x00, 0x04, 0x0b, 0x08, 0x00, 0x01, 0x00, 0x00, 0x00
        /*0020*/ 	.byte	0x00, 0x00, 0x00, 0x00


//--------------------- .nv.info._Z16mandelbrotKernelPfiiffff --------------------------
	.section	.nv.info._Z16mandelbrotKernelPfiiffff,"",@"SHT_CUDA_INFO"
	.sectionflags	@""
	.align	4


	//----- nvinfo : EIATTR_CUDA_API_VERSION
	.align		4
        /*0000*/ 	.byte	0x04, 0x37
        /*0002*/ 	.short	(.L_9 - .L_8)
.L_8:
        /*0004*/ 	.word	0x00000082


	//----- nvinfo : EIATTR_KPARAM_INFO
	.align		4
.L_9:
        /*0008*/ 	.byte	0x04, 0x17
        /*000a*/ 	.short	(.L_11 - .L_10)
.L_10:
        /*000c*/ 	.word	0x00000000
        /*0010*/ 	.short	0x0006
        /*0012*/ 	.short	0x001c
        /*0014*/ 	.byte	0x00, 0xf0, 0x11, 0x00


	//----- nvinfo : EIATTR_KPARAM_INFO
	.align		4
.L_11:
        /*0018*/ 	.byte	0x04, 0x17
        /*001a*/ 	.short	(.L_13 - .L_12)
.L_12:
        /*001c*/ 	.word	0x00000000
        /*0020*/ 	.short	0x0005
        /*0022*/ 	.short	0x0018
        /*0024*/ 	.byte	0x00, 0xf0, 0x11, 0x00


	//----- nvinfo : EIATTR_KPARAM_INFO
	.align		4
.L_13:
        /*0028*/ 	.byte	0x04, 0x17
        /*002a*/ 	.short	(.L_15 - .L_14)
.L_14:
        /*002c*/ 	.word	0x00000000
        /*0030*/ 	.short	0x0004
        /*0032*/ 	.short	0x0014
        /*0034*/ 	.byte	0x00, 0xf0, 0x11, 0x00


	//----- nvinfo : EIATTR_KPARAM_INFO
	.align		4
.L_15:
        /*0038*/ 	.byte	0x04, 0x17
        /*003a*/ 	.short	(.L_17 - .L_16)
.L_16:
        /*003c*/ 	.word	0x00000000
        /*0040*/ 	.short	0x0003
        /*0042*/ 	.short	0x0010
        /*0044*/ 	.byte	0x00, 0xf0, 0x11, 0x00


	//----- nvinfo : EIATTR_KPARAM_INFO
	.align		4
.L_17:
        /*0048*/ 	.byte	0x04, 0x17
        /*004a*/ 	.short	(.L_19 - .L_18)
.L_18:
        /*004c*/ 	.word	0x00000000
        /*0050*/ 	.short	0x0002
        /*0052*/ 	.short	0x000c
        /*0054*/ 	.byte	0x00, 0xf0, 0x11, 0x00


	//----- nvinfo : EIATTR_KPARAM_INFO
	.align		4
.L_19:
        /*0058*/ 	.byte	0x04, 0x17
        /*005a*/ 	.short	(.L_21 - .L_20)
.L_20:
        /*005c*/ 	.word	0x00000000
        /*0060*/ 	.short	0x0001
        /*0062*/ 	.short	0x0008
        /*0064*/ 	.byte	0x00, 0xf0, 0x11, 0x00


	//----- nvinfo : EIATTR_KPARAM_INFO
	.align		4
.L_21:
        /*0068*/ 	.byte	0x04, 0x17
        /*006a*/ 	.short	(.L_23 - .L_22)
.L_22:
        /*006c*/ 	.word	0x00000000
        /*0070*/ 	.short	0x0000
        /*0072*/ 	.short	0x0000
        /*0074*/ 	.byte	0x00, 0xf5, 0x21, 0x00


	//----- nvinfo : EIATTR_SPARSE_MMA_MASK
	.align		4
.L_23:
        /*0078*/ 	.byte	0x03, 0x50
        /*007a*/ 	.short	0x0000


	//----- nvinfo : EIATTR_MAXREG_COUNT
	.align		4
        /*007c*/ 	.byte	0x03, 0x1b
        /*007e*/ 	.short	0x00ff


	//----- nvinfo : EIATTR_MERCURY_ISA_VERSION
	.align		4
        /*0080*/ 	.byte	0x03, 0x5f
        /*0082*/ 	.short	0x0101


	//----- nvinfo : EIATTR_VRC_CTA_INIT_COUNT
	.align		4
        /*0084*/ 	.byte	0x02, 0x4a
	.zero		1
	.zero		1


	//----- nvinfo : EIATTR_EXIT_INSTR_OFFSETS
	.align		4
        /*0088*/ 	.byte	0x04, 0x1c
        /*008a*/ 	.short	(.L_25 - .L_24)


	//   ....[0]....
.L_24:
        /*008c*/ 	.word	0x000000c0


	//   ....[1]....
        /*0090*/ 	.word	0x000004f0


	//   ....[2]....
        /*0094*/ 	.word	0x00000570


	//----- nvinfo : EIATTR_CRS_STACK_SIZE
	.align		4
.L_25:
        /*0098*/ 	.byte	0x04, 0x1e
        /*009a*/ 	.short	(.L_27 - .L_26)
.L_26:
        /*009c*/ 	.word	0x00000000


	//----- nvinfo : EIATTR_CBANK_PARAM_SIZE
	.align		4
.L_27:
        /*00a0*/ 	.byte	0x03, 0x19
        /*00a2*/ 	.short	0x0020


	//----- nvinfo : EIATTR_PARAM_CBANK
	.align		4
        /*00a4*/ 	.byte	0x04, 0x0a
        /*00a6*/ 	.short	(.L_29 - .L_28)
	.align		4
.L_28:
        /*00a8*/ 	.word	index@(.nv.constant0._Z16mandelbrotKernelPfiiffff)
        /*00ac*/ 	.short	0x0380
        /*00ae*/ 	.short	0x0020


	//----- nvinfo : EIATTR_SW_WAR
	.align		4
.L_29:
        /*00b0*/ 	.byte	0x04, 0x36
        /*00b2*/ 	.short	(.L_31 - .L_30)
.L_30:
        /*00b4*/ 	.word	0x00000008
.L_31:


//--------------------- .nv.callgraph             --------------------------
	.section	.nv.callgraph,"",@"SHT_CUDA_CALLGRAPH"
	.align	4
	.sectionentsize	8
	.align		4
        /*0000*/ 	.word	0x00000000
	.align		4
        /*0004*/ 	.word	0xffffffff
	.align		4
        /*0008*/ 	.word	0x00000000
	.align		4
        /*000c*/ 	.word	0xfffffffe
	.align		4
        /*0010*/ 	.word	0x00000000
	.align		4
        /*0014*/ 	.word	0xfffffffd
	.align		4
        /*0018*/ 	.word	0x00000000
	.align		4
        /*001c*/ 	.word	0xfffffffc


//--------------------- .text._Z16mandelbrotKernelPfiiffff --------------------------
	.section	.text._Z16mandelbrotKernelPfiiffff,"ax",@progbits
	.align	128
        .global         _Z16mandelbrotKernelPfiiffff
        .type           _Z16mandelbrotKernelPfiiffff,@function
        .size           _Z16mandelbrotKernelPfiiffff,(.L_x_18 - _Z16mandelbrotKernelPfiiffff)
        .other          _Z16mandelbrotKernelPfiiffff,@"STO_CUDA_ENTRY STV_DEFAULT"
_Z16mandelbrotKernelPfiiffff:
.text._Z16mandelbrotKernelPfiiffff:
[----:B------:R-:W-:Y:S01]  /*0000*/  LDC R1, c[0x0][0x37c] ;  /* 0x0000df00ff017b82 */ /* 0x000fe20000000800 */
[----:B------:R-:W0:Y:S07]  /*0010*/  S2R R0, SR_TID.Y ;  /* 0x0000000000007919 */ /* 0x000e2e0000002200 */
[----:B------:R-:W1:Y:S01]  /*0020*/  LDC R2, c[0x0][0x360] ;  /* 0x0000d800ff027b82 */ /* 0x000e620000000800 */
[----:B------:R-:W2:Y:S01]  /*0030*/  LDCU.64 UR6, c[0x0][0x388] ;  /* 0x00007100ff0677ac */ /* 0x000ea20008000a00 */
[----:B------:R-:W1:Y:S06]  /*0040*/  S2R R3, SR_TID.X ;  /* 0x0000000000037919 */ /* 0x000e6c0000002100 */
[----:B------:R-:W0:Y:S08]  /*0050*/  S2UR UR5, SR_CTAID.Y ;  /* 0x00000000000579c3 */ /* 0x000e300000002600 */
[----:B------:R-:W0:Y:S08]  /*0060*/  LDC R5, c[0x0][0x364] ;  /* 0x0000d900ff057b82 */ /* 0x000e300000000800 */
[----:B------:R-:W1:Y:S01]  /*0070*/  S2UR UR4, SR_CTAID.X ;  /* 0x00000000000479c3 */ /* 0x000e620000002500 */
[----:B0-----:R-:W-:-:S05]  /*0080*/  IMAD R5, R5, UR5, R0 ;  /* 0x0000000505057c24 */ /* 0x001fca000f8e0200 */
[----:B--2---:R-:W-:Y:S01]  /*0090*/  ISETP.GE.AND P0, PT, R5, UR7, PT ;  /* 0x0000000705007c0c */ /* 0x004fe2000bf06270 */
[----:B-1----:R-:W-:-:S05]  /*00a0*/  IMAD R2, R2, UR4, R3 ;  /* 0x0000000402027c24 */ /* 0x002fca000f8e0203 */
[----:B------:R-:W-:-:S13]  /*00b0*/  ISETP.GE.OR P0, PT, R2, UR6, P0 ;  /* 0x0000000602007c0c */ /* 0x000fda0008706670 */
[----:B------:R-:W-:Y:S05]  /*00c0*/  @P0 EXIT ;  /* 0x000000000000094d */ /* 0x000fea0003800000 */
[----:B------:R-:W0:Y:S01]  /*00d0*/  LDC.64 R8, c[0x0][0x390] ;  /* 0x0000e400ff087b82 */ /* 0x000e220000000a00 */
[----:B------:R-:W-:Y:S01]  /*00e0*/  I2FP.F32.S32 R7, UR6 ;  /* 0x0000000600077c45 */ /* 0x000fe20008201400 */
[----:B------:R-:W-:Y:S01]  /*00f0*/  BSSY.RECONVERGENT B0, `(.L_x_0) ;  /* 0x0000010000007945 */ /* 0x000fe20003800200 */
[----:B------:R-:W-:Y:S02]  /*0100*/  I2FP.F32.S32 R0, R2 ;  /* 0x0000000200007245 */ /* 0x000fe40000201400 */
[----:B------:R-:W1:Y:S01]  /*0110*/  MUFU.RCP R4, R7 ;  /* 0x0000000700047308 */ /* 0x000e620000001000 */
[----:B0-----:R-:W-:Y:S01]  /*0120*/  FADD R3, R9, -R8 ;  /* 0x8000000809037221 */ /* 0x001fe20000000000 */
[----:B-1----:R-:W-:-:S03]  /*0130*/  FFMA R9, -R7, R4, 1 ;  /* 0x3f80000007097423 */ /* 0x002fc60000000104 */
[----:B------:R-:W-:Y:S01]  /*0140*/  FMUL R0, R0, R3 ;  /* 0x0000000300007220 */ /* 0x000fe20000400000 */
[----:B------:R-:W-:-:S03]  /*0150*/  FFMA R9, R4, R9, R4 ;  /* 0x0000000904097223 */ /* 0x000fc60000000004 */
[----:B------:R-:W0:Y:S01]  /*0160*/  FCHK P0, R0, R7 ;  /* 0x0000000700007302 */ /* 0x000e220000000000 */
[----:B------:R-:W-:-:S04]  /*0170*/  FFMA R4, R0, R9, RZ ;  /* 0x0000000900047223 */ /* 0x000fc800000000ff */
[----:B------:R-:W-:-:S04]  /*0180*/  FFMA R3, -R7, R4, R0 ;  /* 0x0000000407037223 */ /* 0x000fc80000000100 */
[----:B------:R-:W-:Y:S01]  /*0190*/  FFMA R4, R9, R3, R4 ;  /* 0x0000000309047223 */ /* 0x000fe20000000004 */
[----:B0-----:R-:W-:Y:S06]  /*01a0*/  @!P0 BRA `(.L_x_1) ;  /* 0x0000000000108947 */ /* 0x001fec0003800000 */
[----:B------:R-:W-:Y:S01]  /*01b0*/  IMAD.MOV.U32 R3, RZ, RZ, R7 ;  /* 0x000000ffff037224 */ /* 0x000fe200078e0007 */
[----:B------:R-:W-:-:S07]  /*01c0*/  MOV R6, 0x1e0 ;  /* 0x000001e000067802 */ /* 0x000fce0000000f00 */
[----:B------:R-:W-:Y:S05]  /*01d0*/  CALL.REL.NOINC `($__internal_0_$__cuda_sm3x_div_rn_noftz_f32_slowpath) ;  /* 0x0000000000e87944 */ /* 0x000fea0003c00000 */
[----:B------:R-:W-:-:S07]  /*01e0*/  IMAD.MOV.U32 R4, RZ, RZ, R0 ;  /* 0x000000ffff047224 */ /* 0x000fce00078e0000 */
.L_x_1:
[----:B------:R-:W-:Y:S05]  /*01f0*/  BSYNC.RECONVERGENT B0 ;  /* 0x0000000000007941 */ /* 0x000fea0003800200 */
.L_x_0:
[----:B------:R-:W0:Y:S01]  /*0200*/  LDCU UR4, c[0x0][0x38c] ;  /* 0x00007180ff0477ac */ /* 0x000e220008000800 */
[----:B------:R-:W1:Y:S01]  /*0210*/  LDC.64 R8, c[0x0][0x398] ;  /* 0x0000e600ff087b82 */ /* 0x000e620000000a00 */
[----:B------:R-:W-:Y:S01]  /*0220*/  I2FP.F32.U32 R0, R5 ;  /* 0x0000000500007245 */ /* 0x000fe20000201000 */
[----:B------:R-:W-:Y:S01]  /*0230*/  BSSY.RECONVERGENT B0, `(.L_x_2) ;  /* 0x0000012000007945 */ /* 0x000fe20003800200 */
[----:B0-----:R-:W-:Y:S01]  /*0240*/  I2FP.F32.U32 R7, UR4 ;  /* 0x0000000400077c45 */ /* 0x001fe20008201000 */
[----:B------:R-:W0:Y:S03]  /*0250*/  LDCU UR4, c[0x0][0x390] ;  /* 0x00007200ff0477ac */ /* 0x000e260008000800 */
[----:B------:R-:W2:Y:S01]  /*0260*/  MUFU.RCP R6, R7 ;  /* 0x0000000700067308 */ /* 0x000ea20000001000 */
[----:B-1----:R-:W-:-:S04]  /*0270*/  FADD R3, R9, -R8 ;  /* 0x8000000809037221 */ /* 0x002fc80000000000 */
[----:B------:R-:W-:-:S04]  /*0280*/  FMUL R0, R0, R3 ;  /* 0x0000000300007220 */ /* 0x000fc80000400000 */
[----:B------:R-:W1:Y:S01]  /*0290*/  FCHK P0, R0, R7 ;  /* 0x0000000700007302 */ /* 0x000e620000000000 */
[----:B0-----:R-:W-:Y:S01]  /*02a0*/  FADD R4, R4, UR4 ;  /* 0x0000000404047e21 */ /* 0x001fe20008000000 */
[----:B--2---:R-:W-:-:S04]  /*02b0*/  FFMA R9, -R7, R6, 1 ;  /* 0x3f80000007097423 */ /* 0x004fc80000000106 */
[----:B------:R-:W-:-:S04]  /*02c0*/  FFMA R9, R6, R9, R6 ;  /* 0x0000000906097223 */ /* 0x000fc80000000006 */
[----:B------:R-:W-:-:S04]  /*02d0*/  FFMA R6, R0, R9, RZ ;  /* 0x0000000900067223 */ /* 0x000fc800000000ff */
[----:B------:R-:W-:-:S04]  /*02e0*/  FFMA R3, -R7, R6, R0 ;  /* 0x0000000607037223 */ /* 0x000fc80000000100 */
[----:B------:R-:W-:Y:S01]  /*02f0*/  FFMA R3, R9, R3, R6 ;  /* 0x0000000309037223 */ /* 0x000fe20000000006 */
[----:B-1----:R-:W-:Y:S06]  /*0300*/  @!P0 BRA `(.L_x_3) ;  /* 0x0000000000108947 */ /* 0x002fec0003800000 */
[----:B------:R-:W-:Y:S01]  /*0310*/  IMAD.MOV.U32 R3, RZ, RZ, R7 ;  /* 0x000000ffff037224 */ /* 0x000fe200078e0007 */
[----:B------:R-:W-:-:S07]  /*0320*/  MOV R6, 0x340 ;  /* 0x0000034000067802 */ /* 0x000fce0000000f00 */
[----:B------:R-:W-:Y:S05]  /*0330*/  CALL.REL.NOINC `($__internal_0_$__cuda_sm3x_div_rn_noftz_f32_slowpath) ;  /* 0x0000000000907944 */ /* 0x000fea0003c00000 */
[----:B------:R-:W-:-:S07]  /*0340*/  IMAD.MOV.U32 R3, RZ, RZ, R0 ;  /* 0x000000ffff037224 */ /* 0x000fce00078e0000 */
.L_x_3:
[----:B------:R-:W-:Y:S05]  /*0350*/  BSYNC.RECONVERGENT B0 ;  /* 0x0000000000007941 */ /* 0x000fea0003800200 */
.L_x_2:
[----:B------:R-:W0:Y:S01]  /*0360*/  LDCU UR4, c[0x0][0x398] ;  /* 0x00007300ff0477ac */ /* 0x000e220008000800 */
[----:B------:R-:W-:Y:S01]  /*0370*/  BSSY.RECONVERGENT B0, `(.L_x_4) ;  /* 0x0000010000007945 */ /* 0x000fe20003800200 */
[----:B------:R-:W-:Y:S01]  /*0380*/  IMAD.MOV.U32 R0, RZ, RZ, RZ ;  /* 0x000000ffff007224 */ /* 0x000fe200078e00ff */
[----:B------:R-:W-:Y:S02]  /*0390*/  CS2R R6, SRZ ;  /* 0x0000000000067805 */ /* 0x000fe4000001ff00 */
[----:B------:R-:W-:Y:S01]  /*03a0*/  CS2R R8, SRZ ;  /* 0x0000000000087805 */ /* 0x000fe2000001ff00 */
[----:B0-----:R-:W-:-:S07]  /*03b0*/  FADD R10, R3, UR4 ;  /* 0x00000004030a7e21 */ /* 0x001fce0008000000 */
.L_x_5:
[----:B------:R-:W-:Y:S01]  /*03c0*/  FADD R7, R7, -R6 ;  /* 0x8000000607077221 */ /* 0x000fe20000000000 */
[----:B------:R-:W-:Y:S01]  /*03d0*/  FADD R3, R9, R9 ;  /* 0x0000000909037221 */ /* 0x000fe20000000000 */
[----:B------:R-:W-:Y:S02]  /*03e0*/  ISETP.LT.U32.AND P1, PT, R0, 0xff, PT ;  /* 0x000000ff0000780c */ /* 0x000fe40003f21070 */
[----:B------:R-:W-:Y:S01]  /*03f0*/  FADD R9, R4, R7 ;  /* 0x0000000704097221 */ /* 0x000fe20000000000 */
[----:B------:R-:W-:Y:S01]  /*0400*/  FFMA R8, R3, R8, R10 ;  /* 0x0000000803087223 */ /* 0x000fe2000000000a */
[----:B------:R-:W-:Y:S02]  /*0410*/  IADD3 R0, PT, PT, R0, 0x1, RZ ;  /* 0x0000000100007810 */ /* 0x000fe40007ffe0ff */
[----:B------:R-:W-:Y:S01]  /*0420*/  FMUL R7, R9, R9 ;  /* 0x0000000909077220 */ /* 0x000fe20000400000 */
[----:B------:R-:W-:-:S04]  /*0430*/  FMUL R6, R8, R8 ;  /* 0x0000000808067220 */ /* 0x000fc80000400000 */
[----:B------:R-:W-:-:S05]  /*0440*/  FADD R3, R7, R6 ;  /* 0x0000000607037221 */ /* 0x000fca0000000000 */
[----:B------:R-:W-:-:S13]  /*0450*/  FSETP.GEU.AND P0, PT, R3, 4, PT ;  /* 0x408000000300780b */ /* 0x000fda0003f0e000 */
[----:B------:R-:W-:Y:S05]  /*0460*/  @!P0 BRA P1, `(.L_x_5) ;  /* 0xfffffffc00d48947 */ /* 0x000fea000083ffff */
[----:B------:R-:W-:Y:S05]  /*0470*/  BSYNC.RECONVERGENT B0 ;  /* 0x0000000000007941 */ /* 0x000fea0003800200 */
.L_x_4:
[----:B------:R-:W-:Y:S01]  /*0480*/  ISETP.NE.AND P0, PT, R0, 0x100, PT ;  /* 0x000001000000780c */ /* 0x000fe20003f05270 */
[----:B------:R-:W0:-:S12]  /*0490*/  LDCU.64 UR4, c[0x0][0x358] ;  /* 0x00006b00ff0477ac */ /* 0x000e180008000a00 */
[----:B------:R-:W1:Y:S08]  /*04a0*/  @!P0 LDC R3, c[0x0][0x388] ;  /* 0x0000e200ff038b82 */ /* 0x000e700000000800 */
[----:B------:R-:W2:Y:S01]  /*04b0*/  @!P0 LDC.64 R6, c[0x0][0x380] ;  /* 0x0000e000ff068b82 */ /* 0x000ea20000000a00 */
[----:B-1----:R-:W-:-:S04]  /*04c0*/  @!P0 IMAD R3, R5, R3, R2 ;  /* 0x0000000305038224 */ /* 0x002fc800078e0202 */
[----:B--2---:R-:W-:-:S05]  /*04d0*/  @!P0 IMAD.WIDE R6, R3, 0x4, R6 ;  /* 0x0000000403068825 */ /* 0x004fca00078e0206 */
[----:B0-----:R0:W-:Y:S01]  /*04e0*/  @!P0 STG.E desc[UR4][R6.64], RZ ;  /* 0x000000ff06008986 */ /* 0x0011e2000c101904 */
[----:B------:R-:W-:Y:S05]  /*04f0*/  @!P0 EXIT ;  /* 0x000000000000894d */ /* 0x000fea0003800000 */
[----:B0-----:R-:W0:Y:S01]  /*0500*/  LDC.64 R6, c[0x0][0x380] ;  /* 0x0000e000ff067b82 */ /* 0x001e220000000a00 */
[----:B------:R-:W1:Y:S01]  /*0510*/  LDCU UR6, c[0x0][0x388] ;  /* 0x00007100ff0677ac */ /* 0x000e620008000800 */
[----:B------:R-:W-:-:S05]  /*0520*/  I2FP.F32.U32 R0, R0 ;  /* 0x0000000000007245 */ /* 0x000fca0000201000 */
[----:B------:R-:W-:Y:S01]  /*0530*/  FMUL R3, R0, 0.00390625 ;  /* 0x3b80000000037820 */ /* 0x000fe20000400000 */
[----:B-1----:R-:W-:-:S04]  /*0540*/  IMAD R5, R5, UR6, R2 ;  /* 0x0000000605057c24 */ /* 0x002fc8000f8e0202 */
[----:B0-----:R-:W-:-:S05]  /*0550*/  IMAD.WIDE R6, R5, 0x4, R6 ;  /* 0x0000000405067825 */ /* 0x001fca00078e0206 */
[----:B------:R-:W-:Y:S01]  /*0560*/  STG.E desc[UR4][R6.64], R3 ;  /* 0x0000000306007986 */ /* 0x000fe2000c101904 */
[----:B------:R-:W-:Y:S05]  /*0570*/  EXIT ;  /* 0x000000000000794d */ /* 0x000fea0003800000 */
        .weak           $__internal_0_$__cuda_sm3x_div_rn_noftz_f32_slowpath
        .type           $__internal_0_$__cuda_sm3x_div_rn_noftz_f32_slowpath,@function
        .size           $__internal_0_$__cuda_sm3x_div_rn_noftz_f32_slowpath,(.L_x_18 - $__internal_0_$__cuda_sm3x_div_rn_noftz_f32_slowpath)
$__internal_0_$__cuda_sm3x_div_rn_noftz_f32_slowpath:
[----:B------:R-:W-:Y:S01]  /*0580*/  SHF.R.U32.HI R8, RZ, 0x17, R3 ;  /* 0x00000017ff087819 */ /* 0x000fe20000011603 */
[----:B------:R-:W-:Y:S01]  /*0590*/  BSSY.RECONVERGENT B1, `(.L_x_6) ;  /* 0x0000062000017945 */ /* 0x000fe20003800200 */
[----:B------:R-:W-:Y:S02]  /*05a0*/  SHF.R.U32.HI R7, RZ, 0x17, R0 ;  /* 0x00000017ff077819 */ /* 0x000fe40000011600 */
[----:B------:R-:W-:Y:S02]  /*05b0*/  LOP3.LUT R12, R8, 0xff, RZ, 0xc0, !PT ;  /* 0x000000ff080c7812 */ /* 0x000fe400078ec0ff */
[----:B------:R-:W-:-:S03]  /*05c0*/  LOP3.LUT R10, R7, 0xff, RZ, 0xc0, !PT ;  /* 0x000000ff070a7812 */ /* 0x000fc600078ec0ff */
[----:B------:R-:W-:Y:S02]  /*05d0*/  VIADD R9, R12, 0xffffffff ;  /* 0xffffffff0c097836 */ /* 0x000fe40000000000 */
[----:B------:R-:W-:-:S03]  /*05e0*/  VIADD R8, R10, 0xffffffff ;  /* 0xffffffff0a087836 */ /* 0x000fc60000000000 */
[----:B------:R-:W-:-:S04]  /*05f0*/  ISETP.GT.U32.AND P0, PT, R9, 0xfd, PT ;  /* 0x000000fd0900780c */ /* 0x000fc80003f04070 */
[----:B------:R-:W-:-:S13]  /*0600*/  ISETP.GT.U32.OR P0, PT, R8, 0xfd, P0 ;  /* 0x000000fd0800780c */ /* 0x000fda0000704470 */
[----:B------:R-:W-:Y:S01]  /*0610*/  @!P0 IMAD.MOV.U32 R7, RZ, RZ, RZ ;  /* 0x000000ffff078224 */ /* 0x000fe200078e00ff */
[----:B------:R-:W-:Y:S06]  /*0620*/  @!P0 BRA `(.L_x_7) ;  /* 0x00000000005c8947 */ /* 0x000fec0003800000 */
[----:B------:R-:W-:Y:S02]  /*0630*/  FSETP.GTU.FTZ.AND P0, PT, |R0|, +INF , PT ;  /* 0x7f8000000000780b */ /* 0x000fe40003f1c200 */
[----:B------:R-:W-:-:S04]  /*0640*/  FSETP.GTU.FTZ.AND P1, PT, |R3|, +INF , PT ;  /* 0x7f8000000300780b */ /* 0x000fc80003f3c200 */
[----:B------:R-:W-:-:S13]  /*0650*/  PLOP3.LUT P0, PT, P0, P1, PT, 0xf8, 0x8f ;  /* 0x00000000008f781c */ /* 0x000fda0000703f70 */
[----:B------:R-:W-:Y:S05]  /*0660*/  @P0 BRA `(.L_x_8) ;  /* 0x00000004004c0947 */ /* 0x000fea0003800000 */
[----:B------:R-:W-:-:S13]  /*0670*/  LOP3.LUT P0, RZ, R3, 0x7fffffff, R0, 0xc8, !PT ;  /* 0x7fffffff03ff7812 */ /* 0x000fda000780c800 */
[----:B------:R-:W-:Y:S05]  /*0680*/  @!P0 BRA `(.L_x_9) ;  /* 0x00000004003c8947 */ /* 0x000fea0003800000 */
[C---:B------:R-:W-:Y:S02]  /*0690*/  FSETP.NEU.FTZ.AND P2, PT, |R0|.reuse, +INF , PT ;  /* 0x7f8000000000780b */ /* 0x040fe40003f5d200 */
[----:B------:R-:W-:Y:S02]  /*06a0*/  FSETP.NEU.FTZ.AND P1, PT, |R3|, +INF , PT ;  /* 0x7f8000000300780b */ /* 0x000fe40003f3d200 */
[----:B------:R-:W-:-:S11]  /*06b0*/  FSETP.NEU.FTZ.AND P0, PT, |R0|, +INF , PT ;  /* 0x7f8000000000780b */ /* 0x000fd60003f1d200 */
[----:B------:R-:W-:Y:S05]  /*06c0*/  @!P1 BRA !P2, `(.L_x_9) ;  /* 0x00000004002c9947 */ /* 0x000fea0005000000 */
[----:B------:R-:W-:-:S04]  /*06d0*/  LOP3.LUT P2, RZ, R0, 0x7fffffff, RZ, 0xc0, !PT ;  /* 0x7fffffff00ff7812 */ /* 0x000fc8000784c0ff */
[----:B------:R-:W-:-:S13]  /*06e0*/  PLOP3.LUT P1, PT, P1, P2, PT, 0x2f, 0xf2 ;  /* 0x0000000000f2781c */ /* 0x000fda0000f24577 */
[----:B------:R-:W-:Y:S05]  /*06f0*/  @P1 BRA `(.L_x_10) ;  /* 0x0000000400181947 */ /* 0x000fea0003800000 */
[----:B------:R-:W-:-:S04]  /*0700*/  LOP3.LUT P1, RZ, R3, 0x7fffffff, RZ, 0xc0, !PT ;  /* 0x7fffffff03ff7812 */ /* 0x000fc8000782c0ff */
[----:B------:R-:W-:-:S13]  /*0710*/  PLOP3.LUT P0, PT, P0, P1, PT, 0x2f, 0xf2 ;  /* 0x0000000000f2781c */ /* 0x000fda0000702577 */
[----:B------:R-:W-:Y:S05]  /*0720*/  @P0 BRA `(.L_x_11) ;  /* 0x0000000400000947 */ /* 0x000fea0003800000 */
[----:B------:R-:W-:Y:S02]  /*0730*/  ISETP.GE.AND P0, PT, R8, RZ, PT ;  /* 0x000000ff0800720c */ /* 0x000fe40003f06270 */
[----:B------:R-:W-:-:S11]  /*0740*/  ISETP.GE.AND P1, PT, R9, RZ, PT ;  /* 0x000000ff0900720c */ /* 0x000fd60003f26270 */
[----:B------:R-:W-:Y:S01]  /*0750*/  @P0 IMAD.MOV.U32 R7, RZ, RZ, RZ ;  /* 0x000000ffff070224 */ /* 0x000fe200078e00ff */
[----:B------:R-:W-:Y:S01]  /*0760*/  @!P0 MOV R7, 0xffffffc0 ;  /* 0xffffffc000078802 */ /* 0x000fe20000000f00 */
[----:B------:R-:W-:Y:S01]  /*0770*/  @!P0 FFMA R0, R0, 1.84467440737095516160e+19, RZ ;  /* 0x5f80000000008823 */ /* 0x000fe200000000ff */
[----:B------:R-:W-:-:S03]  /*0780*/  @!P1 FFMA R3, R3, 1.84467440737095516160e+19, RZ ;  /* 0x5f80000003039823 */ /* 0x000fc600000000ff */
[----:B------:R-:W-:-:S07]  /*0790*/  @!P1 VIADD R7, R7, 0x40 ;  /* 0x0000004007079836 */ /* 0x000fce0000000000 */
.L_x_7:
[----:B------:R-:W-:Y:S01]  /*07a0*/  LEA R8, R12, 0xc0800000, 0x17 ;  /* 0xc08000000c087811 */ /* 0x000fe200078eb8ff */
[----:B------:R-:W-:Y:S04]  /*07b0*/  BSSY.RECONVERGENT B2, `(.L_x_12) ;  /* 0x0000036000027945 */ /* 0x000fe80003800200 */
[----:B------:R-:W-:Y:S02]  /*07c0*/  IMAD.IADD R8, R3, 0x1, -R8 ;  /* 0x0000000103087824 */ /* 0x000fe400078e0a08 */
[----:B------:R-:W-:Y:S02]  /*07d0*/  VIADD R3, R10, 0xffffff81 ;  /* 0xffffff810a037836 */ /* 0x000fe40000000000 */
[----:B------:R0:W1:Y:S01]  /*07e0*/  MUFU.RCP R9, R8 ;  /* 0x0000000800097308 */ /* 0x0000620000001000 */
[----:B------:R-:W-:Y:S01]  /*07f0*/  FADD.FTZ R11, -R8, -RZ ;  /* 0x800000ff080b7221 */ /* 0x000fe20000010100 */
[C---:B------:R-:W-:Y:S01]  /*0800*/  IMAD R0, R3.reuse, -0x800000, R0 ;  /* 0xff80000003007824 */ /* 0x040fe200078e0200 */
[----:B0-----:R-:W-:-:S05]  /*0810*/  IADD3 R8, PT, PT, R3, 0x7f, -R12 ;  /* 0x0000007f03087810 */ /* 0x001fca0007ffe80c */
[----:B------:R-:W-:Y:S02]  /*0820*/  IMAD.IADD R8, R8, 0x1, R7 ;  /* 0x0000000108087824 */ /* 0x000fe400078e0207 */
[----:B-1----:R-:W-:-:S04]  /*0830*/  FFMA R10, R9, R11, 1 ;  /* 0x3f800000090a7423 */ /* 0x002fc8000000000b */
[----:B------:R-:W-:-:S04]  /*0840*/  FFMA R14, R9, R10, R9 ;  /* 0x0000000a090e7223 */ /* 0x000fc80000000009 */
[----:B------:R-:W-:-:S04]  /*0850*/  FFMA R9, R0, R14, RZ ;  /* 0x0000000e00097223 */ /* 0x000fc800000000ff */
[----:B------:R-:W-:-:S04]  /*0860*/  FFMA R10, R11, R9, R0 ;  /* 0x000000090b0a7223 */ /* 0x000fc80000000000 */
[----:B------:R-:W-:-:S04]  /*0870*/  FFMA R9, R14, R10, R9 ;  /* 0x0000000a0e097223 */ /* 0x000fc80000000009 */
[----:B------:R-:W-:-:S04]  /*0880*/  FFMA R10, R11, R9, R0 ;  /* 0x000000090b0a7223 */ /* 0x000fc80000000000 */
[----:B------:R-:W-:-:S05]  /*0890*/  FFMA R0, R14, R10, R9 ;  /* 0x0000000a0e007223 */ /* 0x000fca0000000009 */
[----:B------:R-:W-:-:S04]  /*08a0*/  SHF.R.U32.HI R3, RZ, 0x17, R0 ;  /* 0x00000017ff037819 */ /* 0x000fc80000011600 */
[----:B------:R-:W-:-:S04]  /*08b0*/  LOP3.LUT R3, R3, 0xff, RZ, 0xc0, !PT ;  /* 0x000000ff03037812 */ /* 0x000fc800078ec0ff */
[----:B------:R-:W-:-:S05]  /*08c0*/  IADD3 R11, PT, PT, R3, R8, RZ ;  /* 0x00000008030b7210 */ /* 0x000fca0007ffe0ff */
[----:B------:R-:W-:-:S05]  /*08d0*/  VIADD R3, R11, 0xffffffff ;  /* 0xffffffff0b037836 */ /* 0x000fca0000000000 */
[----:B------:R-:W-:-:S13]  /*08e0*/  ISETP.GE.U32.AND P0, PT, R3, 0xfe, PT ;  /* 0x000000fe0300780c */ /* 0x000fda0003f06070 */
[----:B------:R-:W-:Y:S05]  /*08f0*/  @!P0 BRA `(.L_x_13) ;  /* 0x0000000000808947 */ /* 0x000fea0003800000 */
[----:B------:R-:W-:-:S13]  /*0900*/  ISETP.GT.AND P0, PT, R11, 0xfe, PT ;  /* 0x000000fe0b00780c */ /* 0x000fda0003f04270 */
[----:B------:R-:W-:Y:S05]  /*0910*/  @P0 BRA `(.L_x_14) ;  /* 0x00000000006c0947 */ /* 0x000fea0003800000 */
[----:B------:R-:W-:-:S13]  /*0920*/  ISETP.GE.AND P0, PT, R11, 0x1, PT ;  /* 0x000000010b00780c */ /* 0x000fda0003f06270 */
[----:B------:R-:W-:Y:S05]  /*0930*/  @P0 BRA `(.L_x_15) ;  /* 0x0000000000740947 */ /* 0x000fea0003800000 */
[----:B------:R-:W-:Y:S02]  /*0940*/  ISETP.GE.AND P0, PT, R11, -0x18, PT ;  /* 0xffffffe80b00780c */ /* 0x000fe40003f06270 */
[----:B------:R-:W-:-:S11]  /*0950*/  LOP3.LUT R0, R0, 0x80000000, RZ, 0xc0, !PT ;  /* 0x8000000000007812 */ /* 0x000fd600078ec0ff */
[----:B------:R-:W-:Y:S05]  /*0960*/  @!P0 BRA `(.L_x_15) ;  /* 0x0000000000688947 */ /* 0x000fea0003800000 */
[CCC-:B------:R-:W-:Y:S01]  /*0970*/  FFMA.RZ R3, R14.reuse, R10.reuse, R9.reuse ;  /* 0x0000000a0e037223 */ /* 0x1c0fe2000000c009 */
[CCC-:B------:R-:W-:Y:S01]  /*0980*/  FFMA.RM R8, R14.reuse, R10.reuse, R9.reuse ;  /* 0x0000000a0e087223 */ /* 0x1c0fe20000004009 */
[C---:B------:R-:W-:Y:S02]  /*0990*/  ISETP.NE.AND P2, PT, R11.reuse, RZ, PT ;  /* 0x000000ff0b00720c */ /* 0x040fe40003f45270 */
[----:B------:R-:W-:Y:S02]  /*09a0*/  ISETP.NE.AND P1, PT, R11, RZ, PT ;  /* 0x000000ff0b00720c */ /* 0x000fe40003f25270 */
[----:B------:R-:W-:Y:S01]  /*09b0*/  LOP3.LUT R7, R3, 0x7fffff, RZ, 0xc0, !PT ;  /* 0x007fffff03077812 */ /* 0x000fe200078ec0ff */
[----:B------:R-:W-:Y:S01]  /*09c0*/  FFMA.RP R3, R14, R10, R9 ;  /* 0x0000000a0e037223 */ /* 0x000fe20000008009 */
[----:B------:R-:W-:Y:S02]  /*09d0*/  VIADD R10, R11, 0x20 ;  /* 0x000000200b0a7836 */ /* 0x000fe40000000000 */
[----:B------:R-:W-:Y:S01]  /*09e0*/  LOP3.LUT R7, R7, 0x800000, RZ, 0xfc, !PT ;  /* 0x0080000007077812 */ /* 0x000fe200078efcff */
[----:B------:R-:W-:Y:S01]  /*09f0*/  IMAD.MOV R9, RZ, RZ, -R11 ;  /* 0x000000ffff097224 */ /* 0x000fe200078e0a0b */
[----:B------:R-:W-:-:S02]  /*0a00*/  FSETP.NEU.FTZ.AND P0, PT, R3, R8, PT ;  /* 0x000000080300720b */ /* 0x000fc40003f1d000 */
[----:B------:R-:W-:Y:S02]  /*0a10*/  SHF.L.U32 R10, R7, R10, RZ ;  /* 0x0000000a070a7219 */ /* 0x000fe400000006ff */
[----:B------:R-:W-:Y:S02]  /*0a20*/  SEL R8, R9, RZ, P2 ;  /* 0x000000ff09087207 */ /* 0x000fe40001000000 */
[----:B------:R-:W-:Y:S02]  /*0a30*/  ISETP.NE.AND P1, PT, R10, RZ, P1 ;  /* 0x000000ff0a00720c */ /* 0x000fe40000f25270 */
[----:B------:R-:W-:Y:S02]  /*0a40*/  SHF.R.U32.HI R8, RZ, R8, R7 ;  /* 0x00000008ff087219 */ /* 0x000fe40000011607 */
[----:B------:R-:W-:Y:S02]  /*0a50*/  PLOP3.LUT P0, PT, P0, P1, PT, 0xf8, 0x8f ;  /* 0x00000000008f781c */ /* 0x000fe40000703f70 */
[----:B------:R-:W-:-:S02]  /*0a60*/  SHF.R.U32.HI R10, RZ, 0x1, R8 ;  /* 0x00000001ff0a7819 */ /* 0x000fc40000011608 */
[----:B------:R-:W-:-:S04]  /*0a70*/  SEL R3, RZ, 0x1, !P0 ;  /* 0x00000001ff037807 */ /* 0x000fc80004000000 */
[----:B------:R-:W-:-:S04]  /*0a80*/  LOP3.LUT R3, R3, 0x1, R10, 0xf8, !PT ;  /* 0x0000000103037812 */ /* 0x000fc800078ef80a */
[----:B------:R-:W-:-:S04]  /*0a90*/  LOP3.LUT R3, R3, R8, RZ, 0xc0, !PT ;  /* 0x0000000803037212 */ /* 0x000fc800078ec0ff */
[----:B------:R-:W-:-:S04]  /*0aa0*/  IADD3 R3, PT, PT, R10, R3, RZ ;  /* 0x000000030a037210 */ /* 0x000fc80007ffe0ff */
[----:B------:R-:W-:Y:S01]  /*0ab0*/  LOP3.LUT R0, R3, R0, RZ, 0xfc, !PT ;  /* 0x0000000003007212 */ /* 0x000fe200078efcff */
[----:B------:R-:W-:Y:S06]  /*0ac0*/  BRA `(.L_x_15) ;  /* 0x0000000000107947 */ /* 0x000fec0003800000 */
.L_x_14:
[----:B------:R-:W-:-:S04]  /*0ad0*/  LOP3.LUT R0, R0, 0x80000000, RZ, 0xc0, !PT ;  /* 0x8000000000007812 */ /* 0x000fc800078ec0ff */
[----:B------:R-:W-:Y:S01]  /*0ae0*/  LOP3.LUT R0, R0, 0x7f800000, RZ, 0xfc, !PT ;  /* 0x7f80000000007812 */ /* 0x000fe200078efcff */
[----:B------:R-:W-:Y:S06]  /*0af0*/  BRA `(.L_x_15) ;  /* 0x0000000000047947 */ /* 0x000fec0003800000 */
.L_x_13:
[----:B------:R-:W-:-:S07]  /*0b00*/  IMAD R0, R8, 0x800000, R0 ;  /* 0x0080000008007824 */ /* 0x000fce00078e0200 */
.L_x_15:
[----:B------:R-:W-:Y:S05]  /*0b10*/  BSYNC.RECONVERGENT B2 ;  /* 0x0000000000027941 */ /* 0x000fea0003800200 */
.L_x_12:
[----:B------:R-:W-:Y:S05]  /*0b20*/  BRA `(.L_x_16) ;  /* 0x0000000000207947 */ /* 0x000fea0003800000 */
.L_x_11:
[----:B------:R-:W-:-:S04]  /*0b30*/  LOP3.LUT R0, R3, 0x80000000, R0, 0x48, !PT ;  /* 0x8000000003007812 */ /* 0x000fc800078e4800 */
[----:B------:R-:W-:Y:S01]  /*0b40*/  LOP3.LUT R0, R0, 0x7f800000, RZ, 0xfc, !PT ;  /* 0x7f80000000007812 */ /* 0x000fe200078efcff */
[----:B------:R-:W-:Y:S06]  /*0b50*/  BRA `(.L_x_16) ;  /* 0x0000000000147947 */ /* 0x000fec0003800000 */
.L_x_10:
[----:B------:R-:W-:Y:S01]  /*0b60*/  LOP3.LUT R0, R3, 0x80000000, R0, 0x48, !PT ;  /* 0x8000000003007812 */ /* 0x000fe200078e4800 */
[----:B------:R-:W-:Y:S06]  /*0b70*/  BRA `(.L_x_16) ;  /* 0x00000000000c7947 */ /* 0x000fec0003800000 */
.L_x_9:
[----:B------:R-:W0:Y:S01]  /*0b80*/  MUFU.RSQ R0, -QNAN ;  /* 0xffc0000000007908 */ /* 0x000e220000001400 */
[----:B------:R-:W-:Y:S05]  /*0b90*/  BRA `(.L_x_16) ;  /* 0x0000000000047947 */ /* 0x000fea0003800000 */
.L_x_8:
[----:B------:R-:W-:-:S07]  /*0ba0*/  FADD.FTZ R0, R0, R3 ;  /* 0x0000000300007221 */ /* 0x000fce0000010000 */
.L_x_16:
[----:B------:R-:W-:Y:S05]  /*0bb0*/  BSYNC.RECONVERGENT B1 ;  /* 0x0000000000017941 */ /* 0x000fea0003800200 */
.L_x_6:
[----:B------:R-:W-:-:S04]  /*0bc0*/  IMAD.MOV.U32 R7, RZ, RZ, 0x0 ;  /* 0x00000000ff077424 */ /* 0x000fc800078e00ff */
[----:B0-----:R-:W-:Y:S05]  /*0bd0*/  RET.REL.NODEC R6 `(_Z16mandelbrotKernelPfiiffff) ;  /* 0xfffffff406087950 */ /* 0x001fea0003c3ffff */
.L_x_17:
[----:B------:R-:W-:-:S00]  /*0be0*/  BRA `(.L_x_17) ;  /* 0xfffffffc00fc7947 */ /* 0x000fc0000383ffff */
[----:B------:R-:W-:-:S00]  /*0bf0*/  NOP ;  /* 0x0000000000007918 */ /* 0x000fc00000000000 */
        /* <DEDUP_REMOVED lines=8> */
.L_x_18:


//--------------------- .nv.shared.reserved.0     --------------------------
	.section	.nv.shared.reserved.0,"aw",@nobits
	.weak		__nv_reservedSMEM_offset_0_alias
	.size		__nv_reservedSMEM_offset_0_alias, 0, 64
	.other		__nv_reservedSMEM_offset_0_alias,@"STO_CUDA_RESERVED_SHARED STV_DEFAULT"
__nv_reservedSMEM_offset_0_alias:
	.zero		0
	.zero		64


//--------------------- .nv.constant0._Z16mandelbrotKernelPfiiffff --------------------------
	.section	.nv.constant0._Z16mandelbrotKernelPfiiffff,"a",@progbits
	.sectionflags	@""
	.align	4
.nv.constant0._Z16mandelbrotKernelPfiiffff:
	.zero		928


//--------------------- SYMBOLS --------------------------

	.type		.nv.reservedSmem.offset0,@object
	.size		.nv.reservedSmem.offset0,0x4
